//
// Generated by NVIDIA NVVM Compiler
//
// Compiler Build ID: CL-36424714
// Cuda compilation tools, release 13.0, V13.0.88
// Based on NVVM 20.0.0
//

.version 9.0
.target sm_100
.address_size 64

	// .globl	trellis_marching_cubes_stub

.visible .entry trellis_marching_cubes_stub()
{


	ret;

}


// ===== COMPILED SASS (sm_100) =====

	.target	sm_100

	.elftype	@"ET_EXEC"


//--------------------- .note.nv.tkinfo           --------------------------
	.section	.note.nv.tkinfo,"",@"SHT_NOTE"
	.sectionflags	@"SHF_NOTE_NV_TKINFO"
	.tkinfo
        /*0018*/ 	.word	0x00000002
        /*0030*/ 	.string	""
        /*0030*/ 	.string	"ptxas"
        /*0030*/ 	.string	"Cuda compilation tools, release 13.0, V13.0.88"
        /*0030*/ 	.string	"Build cuda_13.0.r13.0/compiler.36424714_0"
        /*0030*/ 	.string	"-arch sm_100 -m 64 "



//--------------------- .note.nv.cuinfo           --------------------------
	.section	.note.nv.cuinfo,"",@"SHT_NOTE"
	.sectionflags	@"SHF_NOTE_NV_CUINFO"
        /*0018*/ 	.short	0x0002
        /*001a*/ 	.short	0x0064
        /*001c*/ 	.short	0x0082
	.zero		2


//--------------------- .nv.info                  --------------------------
	.section	.nv.info,"",@"SHT_CUDA_INFO"
	.align	4


	//----- nvinfo : EIATTR_REGCOUNT
	.align		4
        /*0000*/ 	.byte	0x04, 0x2f
        /*0002*/ 	.short	(.L_1 - .L_0)
	.align		4
.L_0:
        /*0004*/ 	.word	index@(trellis_marching_cubes_stub)
        /*0008*/ 	.word	0x00000004


	//----- nvinfo : EIATTR_FRAME_SIZE
	.align		4
.L_1:
        /*000c*/ 	.byte	0x04, 0x11
        /*000e*/ 	.short	(.L_3 - .L_2)
	.align		4
.L_2:
        /*0010*/ 	.word	index@(trellis_marching_cubes_stub)
        /*0014*/ 	.word	0x00000000


	//----- nvinfo : EIATTR_MIN_STACK_SIZE
	.align		4
.L_3:
        /*0018*/ 	.byte	0x04, 0x12
        /*001a*/ 	.short	(.L_5 - .L_4)
	.align		4
.L_4:
        /*001c*/ 	.word	index@(trellis_marching_cubes_stub)
        /*0020*/ 	.word	0x00000000
.L_5:


//--------------------- .nv.compat                --------------------------
	.section	.nv.compat,"",@"SHT_CUDA_COMPAT_INFO"
	.align	4
        /*0000*/ 	.byte	0x02, 0x09, 0x00, 0x00, 0x02, 0x02, 0x01, 0x00, 0x02, 0x05, 0x05, 0x00, 0x03, 0x07, 0x01, 0x01
        /*0010*/ 	.byte	0x02, 0x03, 0x00, 0x00, 0x02, 0x06, 0x01, 0x00, 0x04, 0x0b, 0x08, 0x00, 0x09, 0x00, 0x00, 0x00
        /*0020*/ 	.byte	0x00, 0x00, 0x00, 0x00


//--------------------- .nv.info.trellis_marching_cubes_stub --------------------------
	.section	.nv.info.trellis_marching_cubes_stub,"",@"SHT_CUDA_INFO"
	.sectionflags	@""
	.align	4


	//----- nvinfo : EIATTR_CUDA_API_VERSION
	.align		4
        /*0000*/ 	.byte	0x04, 0x37
        /*0002*/ 	.short	(.L_7 - .L_6)
.L_6:
        /*0004*/ 	.word	0x00000082


	//----- nvinfo : EIATTR_SPARSE_MMA_MASK
	.align		4
.L_7:
        /*0008*/ 	.byte	0x03, 0x50
        /*000a*/ 	.short	0x0000


	//----- nvinfo : EIATTR_MAXREG_COUNT
	.align		4
        /*000c*/ 	.byte	0x03, 0x1b
        /*000e*/ 	.short	0x00ff


	//----- nvinfo : EIATTR_MERCURY_ISA_VERSION
	.align		4
        /*0010*/ 	.byte	0x03, 0x5f
        /*0012*/ 	.short	0x0101


	//----- nvinfo : EIATTR_VRC_CTA_INIT_COUNT
	.align		4
        /*0014*/ 	.byte	0x02, 0x4a
	.zero		1
	.zero		1


	//----- nvinfo : EIATTR_EXIT_INSTR_OFFSETS
	.align		4
        /*0018*/ 	.byte	0x04, 0x1c
        /*001a*/ 	.short	(.L_9 - .L_8)


	//   ....[0]....
.L_8:
        /*001c*/ 	.word	0x00000010


	//----- nvinfo : EIATTR_SW_WAR
	.align		4
.L_9:
        /*0020*/ 	.byte	0x04, 0x36
        /*0022*/ 	.short	(.L_11 - .L_10)
.L_10:
        /*0024*/ 	.word	0x00000008
.L_11:


//--------------------- .nv.callgraph             --------------------------
	.section	.nv.callgraph,"",@"SHT_CUDA_CALLGRAPH"
	.align	4
	.sectionentsize	8
	.align		4
        /*0000*/ 	.word	0x00000000
	.align		4
        /*0004*/ 	.word	0xffffffff
	.align		4
        /*0008*/ 	.word	0x00000000
	.align		4
        /*000c*/ 	.word	0xfffffffe
	.align		4
        /*0010*/ 	.word	0x00000000
	.align		4
        /*0014*/ 	.word	0xfffffffd
	.align		4
        /*0018*/ 	.word	0x00000000
	.align		4
        /*001c*/ 	.word	0xfffffffc


//--------------------- .text.trellis_marching_cubes_stub --------------------------
	.section	.text.trellis_marching_cubes_stub,"ax",@progbits
	.align	128
        .global         trellis_marching_cubes_stub
        .type           trellis_marching_cubes_stub,@function
        .size           trellis_marching_cubes_stub,(.L_x_1 - trellis_marching_cubes_stub)
        .other          trellis_marching_cubes_stub,@"STO_CUDA_ENTRY STV_DEFAULT"
trellis_marching_cubes_stub:
.text.trellis_marching_cubes_stub:
[----:B------:R-:W-:Y:S01]  /*0000*/  LDC R1, c[0x0][0x37c] ;  /* 0x0000df00ff017b82 */ /* 0x000fe20000000800 */
[----:B------:R-:W-:Y:S05]  /*0010*/  EXIT ;  /* 0x000000000000794d */ /* 0x000fea0003800000 */
.L_x_0:
[----:B------:R-:W-:-:S00]  /*0020*/  BRA `(.L_x_0) ;  /* 0xfffffffc00fc7947 */ /* 0x000fc0000383ffff */
[----:B------:R-:W-:-:S00]  /*0030*/  NOP ;  /* 0x0000000000007918 */ /* 0x000fc00000000000 */
        /* <DEDUP_REMOVED lines=12> */
.L_x_1:


//--------------------- .nv.shared.reserved.0     --------------------------
	.section	.nv.shared.reserved.0,"aw",@nobits
	.weak		__nv_reservedSMEM_offset_0_alias
	.size		__nv_reservedSMEM_offset_0_alias, 0, 64
	.other		__nv_reservedSMEM_offset_0_alias,@"STO_CUDA_RESERVED_SHARED STV_DEFAULT"
__nv_reservedSMEM_offset_0_alias:
	.zero		0
	.zero		64


//--------------------- .nv.constant0.trellis_marching_cubes_stub --------------------------
	.section	.nv.constant0.trellis_marching_cubes_stub,"a",@progbits
	.sectionflags	@""
	.align	4
.nv.constant0.trellis_marching_cubes_stub:
	.zero		896


//--------------------- SYMBOLS --------------------------

	.type		.nv.reservedSmem.offset0,@object
	.size		.nv.reservedSmem.offset0,0x4
